.version 2.0 
.target sm_20
.global .u32  gsrc;
.global .u32  gsrc2;
.global .u64  gresult;

.entry main {
   .reg .u32 c;
   .reg .u32 b;
   .reg .u64 a;

   ld.global.u32 b, [gsrc];
   ld.global.u32 c, [gsrc2];
   mul.wide.u32 a, b, c;
   st.global.u64 [gresult], a;
   
   exit;
}


// ===== COMPILED SASS (sm_100) =====

	.target	sm_100

	.elftype	@"ET_EXEC"


//--------------------- .note.nv.tkinfo           --------------------------
	.section	.note.nv.tkinfo,"",@"SHT_NOTE"
	.sectionflags	@"SHF_NOTE_NV_TKINFO"
	.tkinfo
        /*0018*/ 	.word	0x00000002
        /*0030*/ 	.string	""
        /*0030*/ 	.string	"ptxas"
        /*0030*/ 	.string	"Cuda compilation tools, release 13.0, V13.0.88"
        /*0030*/ 	.string	"Build cuda_13.0.r13.0/compiler.36424714_0"
        /*0030*/ 	.string	"-arch sm_100 "



//--------------------- .note.nv.cuinfo           --------------------------
	.section	.note.nv.cuinfo,"",@"SHT_NOTE"
	.sectionflags	@"SHF_NOTE_NV_CUINFO"
        /*0018*/ 	.short	0x0002
        /*001a*/ 	.short	0x0014
        /*001c*/ 	.short	0x0082
	.zero		2


//--------------------- .nv.info                  --------------------------
	.section	.nv.info,"",@"SHT_CUDA_INFO"
	.align	4


	//----- nvinfo : EIATTR_REGCOUNT
	.align		4
        /*0000*/ 	.byte	0x04, 0x2f
        /*0002*/ 	.short	(.L_4 - .L_3)
	.align		4
.L_3:
        /*0004*/ 	.word	index@(main)
        /*0008*/ 	.word	0x0000000c


	//----- nvinfo : EIATTR_FRAME_SIZE
	.align		4
.L_4:
        /*000c*/ 	.byte	0x04, 0x11
        /*000e*/ 	.short	(.L_6 - .L_5)
	.align		4
.L_5:
        /*0010*/ 	.word	index@(main)
        /*0014*/ 	.word	0x00000000


	//----- nvinfo : EIATTR_MIN_STACK_SIZE
	.align		4
.L_6:
        /*0018*/ 	.byte	0x04, 0x12
        /*001a*/ 	.short	(.L_8 - .L_7)
	.align		4
.L_7:
        /*001c*/ 	.word	index@(main)
        /*0020*/ 	.word	0x00000000
.L_8:


//--------------------- .nv.compat                --------------------------
	.section	.nv.compat,"",@"SHT_CUDA_COMPAT_INFO"
	.align	4
        /*0000*/ 	.byte	0x02, 0x09, 0x00, 0x00, 0x02, 0x02, 0x01, 0x00, 0x02, 0x05, 0x05, 0x00, 0x03, 0x07, 0x01, 0x01
        /*0010*/ 	.byte	0x02, 0x03, 0x00, 0x00, 0x02, 0x06, 0x01, 0x00, 0x04, 0x0b, 0x08, 0x00, 0x09, 0x00, 0x00, 0x00
        /*0020*/ 	.byte	0x00, 0x00, 0x00, 0x00


//--------------------- .nv.info.main             --------------------------
	.section	.nv.info.main,"",@"SHT_CUDA_INFO"
	.sectionflags	@""
	.align	4


	//----- nvinfo : EIATTR_CUDA_API_VERSION
	.align		4
        /*0000*/ 	.byte	0x04, 0x37
        /*0002*/ 	.short	(.L_10 - .L_9)
.L_9:
        /*0004*/ 	.word	0x00000082


	//----- nvinfo : EIATTR_SPARSE_MMA_MASK
	.align		4
.L_10:
        /*0008*/ 	.byte	0x03, 0x50
        /*000a*/ 	.short	0x0000


	//----- nvinfo : EIATTR_MAXREG_COUNT
	.align		4
        /*000c*/ 	.byte	0x03, 0x1b
        /*000e*/ 	.short	0x00ff


	//----- nvinfo : EIATTR_MERCURY_ISA_VERSION
	.align		4
        /*0010*/ 	.byte	0x03, 0x5f
        /*0012*/ 	.short	0x0101


	//----- nvinfo : EIATTR_VRC_CTA_INIT_COUNT
	.align		4
        /*0014*/ 	.byte	0x02, 0x4a
	.zero		1
	.zero		1


	//----- nvinfo : EIATTR_EXIT_INSTR_OFFSETS
	.align		4
        /*0018*/ 	.byte	0x04, 0x1c
        /*001a*/ 	.short	(.L_12 - .L_11)


	//   ....[0]....
.L_11:
        /*001c*/ 	.word	0x00000090


	//----- nvinfo : EIATTR_SW_WAR
	.align		4
.L_12:
        /*0020*/ 	.byte	0x04, 0x36
        /*0022*/ 	.short	(.L_14 - .L_13)
.L_13:
        /*0024*/ 	.word	0x00000008
.L_14:


//--------------------- .nv.callgraph             --------------------------
	.section	.nv.callgraph,"",@"SHT_CUDA_CALLGRAPH"
	.align	4
	.sectionentsize	8
	.align		4
        /*0000*/ 	.word	0x00000000
	.align		4
        /*0004*/ 	.word	0xffffffff
	.align		4
        /*0008*/ 	.word	0x00000000
	.align		4
        /*000c*/ 	.word	0xfffffffe
	.align		4
        /*0010*/ 	.word	0x00000000
	.align		4
        /*0014*/ 	.word	0xfffffffd
	.align		4
        /*0018*/ 	.word	0x00000000
	.align		4
        /*001c*/ 	.word	0xfffffffc


//--------------------- .nv.constant4             --------------------------
	.section	.nv.constant4,"a",@progbits
	.align	8
	.align		8
.nv.constant4:
        /*0000*/ 	.dword	gsrc
	.align		8
        /*0008*/ 	.dword	gsrc2
	.align		8
        /*0010*/ 	.dword	gresult


//--------------------- .text.main                --------------------------
	.section	.text.main,"ax",@progbits
	.align	128
.text.main:
        .type           main,@function
        .size           main,(.L_x_1 - main)
        .other          main,@"STO_CUDA_ENTRY STV_DEFAULT"
main:
[----:B------:R-:W-:Y:S08]  /*0000*/  LDC R1, c[0x0][0x37c] ;  /* 0x0000df00ff017b82 */ /* 0x000ff00000000800 */
[----:B------:R-:W0:Y:S01]  /*0010*/  LDC.64 R2, c[0x4][RZ] ;  /* 0x01000000ff027b82 */ /* 0x000e220000000a00 */
[----:B------:R-:W0:Y:S07]  /*0020*/  LDCU.64 UR4, c[0x0][0x358] ;  /* 0x00006b00ff0477ac */ /* 0x000e2e0008000a00 */
[----:B------:R-:W1:Y:S01]  /*0030*/  LDC.64 R4, c[0x4][0x8] ;  /* 0x01000200ff047b82 */ /* 0x000e620000000a00 */
[----:B0-----:R-:W2:Y:S04]  /*0040*/  LDG.E R2, desc[UR4][R2.64] ;  /* 0x0000000402027981 */ /* 0x001ea8000c1e1900 */
[----:B-1----:R-:W2:Y:S03]  /*0050*/  LDG.E R5, desc[UR4][R4.64] ;  /* 0x0000000404057981 */ /* 0x002ea6000c1e1900 */
[----:B------:R-:W0:Y:S01]  /*0060*/  LDC.64 R8, c[0x4][0x10] ;  /* 0x01000400ff087b82 */ /* 0x000e220000000a00 */
[----:B--2---:R-:W-:-:S05]  /*0070*/  IMAD.WIDE.U32 R6, R2, R5, RZ ;  /* 0x0000000502067225 */ /* 0x004fca00078e00ff */
[----:B0-----:R-:W-:Y:S01]  /*0080*/  STG.E.64 desc[UR4][R8.64], R6 ;  /* 0x0000000608007986 */ /* 0x001fe2000c101b04 */
[----:B------:R-:W-:Y:S05]  /*0090*/  EXIT ;  /* 0x000000000000794d */ /* 0x000fea0003800000 */
.L_x_0:
[----:B------:R-:W-:-:S00]  /*00a0*/  BRA `(.L_x_0) ;  /* 0xfffffffc00fc7947 */ /* 0x000fc0000383ffff */
[----:B------:R-:W-:-:S00]  /*00b0*/  NOP ;  /* 0x0000000000007918 */ /* 0x000fc00000000000 */
        /* <DEDUP_REMOVED lines=12> */
.L_x_1:


//--------------------- .nv.shared.reserved.0     --------------------------
	.section	.nv.shared.reserved.0,"aw",@nobits
	.weak		__nv_reservedSMEM_offset_0_alias
	.size		__nv_reservedSMEM_offset_0_alias, 0, 64
	.other		__nv_reservedSMEM_offset_0_alias,@"STO_CUDA_RESERVED_SHARED STV_DEFAULT"
__nv_reservedSMEM_offset_0_alias:
	.zero		0
	.zero		64


//--------------------- .nv.global                --------------------------
	.section	.nv.global,"aw",@nobits
	.align	8
.nv.global:
	.type		gresult,@object
	.size		gresult,(gsrc - gresult)
gresult:
	.zero		8
	.type		gsrc,@object
	.size		gsrc,(gsrc2 - gsrc)
gsrc:
	.zero		4
	.type		gsrc2,@object
	.size		gsrc2,(.L_1 - gsrc2)
gsrc2:
	.zero		4
.L_1:


//--------------------- .nv.constant0.main        --------------------------
	.section	.nv.constant0.main,"a",@progbits
	.sectionflags	@""
	.align	4
.nv.constant0.main:
	.zero		896


//--------------------- SYMBOLS --------------------------

	.type		.nv.reservedSmem.offset0,@object
	.size		.nv.reservedSmem.offset0,0x4
